//
// Generated by NVIDIA NVVM Compiler
//
// Compiler Build ID: CL-36424714
// Cuda compilation tools, release 13.0, V13.0.88
// Based on NVVM 20.0.0
//

.version 9.0
.target sm_100
.address_size 64

	// .globl	_Z5myexpPd

.visible .entry _Z5myexpPd(
	.param .u64 .ptr .align 1 _Z5myexpPd_param_0
)
{
	.reg .pred 	%p<4>;
	.reg .b32 	%r<17>;
	.reg .b32 	%f<3>;
	.reg .b64 	%rd<5>;
	.reg .b64 	%fd<26>;

	ld.param.u64 	%rd2, [_Z5myexpPd_param_0];
	cvta.to.global.u64 	%rd3, %rd2;
	mov.u32 	%r4, %tid.x;
	mul.wide.u32 	%rd4, %r4, 8;
	add.s64 	%rd1, %rd3, %rd4;
	ld.global.f64 	%fd1, [%rd1];
	fma.rn.f64 	%fd6, %fd1, 0d3FF71547652B82FE, 0d4338000000000000;
	{
	.reg .b32 %temp; 
	mov.b64 	{%r1, %temp}, %fd6;
	}
	mov.f64 	%fd7, 0dC338000000000000;
	add.rn.f64 	%fd8, %fd6, %fd7;
	fma.rn.f64 	%fd9, %fd8, 0dBFE62E42FEFA39EF, %fd1;
	fma.rn.f64 	%fd10, %fd8, 0dBC7ABC9E3B39803F, %fd9;
	fma.rn.f64 	%fd11, %fd10, 0d3E5ADE1569CE2BDF, 0d3E928AF3FCA213EA;
	fma.rn.f64 	%fd12, %fd11, %fd10, 0d3EC71DEE62401315;
	fma.rn.f64 	%fd13, %fd12, %fd10, 0d3EFA01997C89EB71;
	fma.rn.f64 	%fd14, %fd13, %fd10, 0d3F2A01A014761F65;
	fma.rn.f64 	%fd15, %fd14, %fd10, 0d3F56C16C1852B7AF;
	fma.rn.f64 	%fd16, %fd15, %fd10, 0d3F81111111122322;
	fma.rn.f64 	%fd17, %fd16, %fd10, 0d3FA55555555502A1;
	fma.rn.f64 	%fd18, %fd17, %fd10, 0d3FC5555555555511;
	fma.rn.f64 	%fd19, %fd18, %fd10, 0d3FE000000000000B;
	fma.rn.f64 	%fd20, %fd19, %fd10, 0d3FF0000000000000;
	fma.rn.f64 	%fd21, %fd20, %fd10, 0d3FF0000000000000;
	{
	.reg .b32 %temp; 
	mov.b64 	{%r2, %temp}, %fd21;
	}
	{
	.reg .b32 %temp; 
	mov.b64 	{%temp, %r3}, %fd21;
	}
	shl.b32 	%r5, %r1, 20;
	add.s32 	%r6, %r5, %r3;
	mov.b64 	%fd25, {%r2, %r6};
	{
	.reg .b32 %temp; 
	mov.b64 	{%temp, %r7}, %fd1;
	}
	mov.b32 	%f2, %r7;
	abs.f32 	%f1, %f2;
	setp.lt.f32 	%p1, %f1, 0f4086232B;
	@%p1 bra 	$L__BB0_3;
	setp.lt.f64 	%p2, %fd1, 0d0000000000000000;
	add.f64 	%fd22, %fd1, 0d7FF0000000000000;
	selp.f64 	%fd25, 0d0000000000000000, %fd22, %p2;
	setp.geu.f32 	%p3, %f1, 0f40874800;
	@%p3 bra 	$L__BB0_3;
	shr.u32 	%r8, %r1, 31;
	add.s32 	%r9, %r1, %r8;
	shr.s32 	%r10, %r9, 1;
	shl.b32 	%r11, %r10, 20;
	add.s32 	%r12, %r3, %r11;
	mov.b64 	%fd23, {%r2, %r12};
	sub.s32 	%r13, %r1, %r10;
	shl.b32 	%r14, %r13, 20;
	add.s32 	%r15, %r14, 1072693248;
	mov.b32 	%r16, 0;
	mov.b64 	%fd24, {%r16, %r15};
	mul.f64 	%fd25, %fd24, %fd23;
$L__BB0_3:
	st.global.f64 	[%rd1], %fd25;
	ret;

}


// ===== COMPILED SASS (sm_100) =====

	.target	sm_100

	.elftype	@"ET_EXEC"


//--------------------- .note.nv.tkinfo           --------------------------
	.section	.note.nv.tkinfo,"",@"SHT_NOTE"
	.sectionflags	@"SHF_NOTE_NV_TKINFO"
	.tkinfo
        /*0018*/ 	.word	0x00000002
        /*0030*/ 	.string	""
        /*0030*/ 	.string	"ptxas"
        /*0030*/ 	.string	"Cuda compilation tools, release 13.0, V13.0.88"
        /*0030*/ 	.string	"Build cuda_13.0.r13.0/compiler.36424714_0"
        /*0030*/ 	.string	"-arch sm_100 -m 64 "



//--------------------- .note.nv.cuinfo           --------------------------
	.section	.note.nv.cuinfo,"",@"SHT_NOTE"
	.sectionflags	@"SHF_NOTE_NV_CUINFO"
        /*0018*/ 	.short	0x0002
        /*001a*/ 	.short	0x0064
        /*001c*/ 	.short	0x0082
	.zero		2


//--------------------- .nv.info                  --------------------------
	.section	.nv.info,"",@"SHT_CUDA_INFO"
	.align	4


	//----- nvinfo : EIATTR_REGCOUNT
	.align		4
        /*0000*/ 	.byte	0x04, 0x2f
        /*0002*/ 	.short	(.L_1 - .L_0)
	.align		4
.L_0:
        /*0004*/ 	.word	index@(_Z5myexpPd)
        /*0008*/ 	.word	0x0000000e


	//----- nvinfo : EIATTR_FRAME_SIZE
	.align		4
.L_1:
        /*000c*/ 	.byte	0x04, 0x11
        /*000e*/ 	.short	(.L_3 - .L_2)
	.align		4
.L_2:
        /*0010*/ 	.word	index@(_Z5myexpPd)
        /*0014*/ 	.word	0x00000000


	//----- nvinfo : EIATTR_MIN_STACK_SIZE
	.align		4
.L_3:
        /*0018*/ 	.byte	0x04, 0x12
        /*001a*/ 	.short	(.L_5 - .L_4)
	.align		4
.L_4:
        /*001c*/ 	.word	index@(_Z5myexpPd)
        /*0020*/ 	.word	0x00000000
.L_5:


//--------------------- .nv.compat                --------------------------
	.section	.nv.compat,"",@"SHT_CUDA_COMPAT_INFO"
	.align	4
        /*0000*/ 	.byte	0x02, 0x09, 0x00, 0x00, 0x02, 0x02, 0x01, 0x00, 0x02, 0x05, 0x05, 0x00, 0x03, 0x07, 0x01, 0x01
        /*0010*/ 	.byte	0x02, 0x03, 0x00, 0x00, 0x02, 0x06, 0x01, 0x00, 0x04, 0x0b, 0x08, 0x00, 0x01, 0x00, 0x00, 0x00
        /*0020*/ 	.byte	0x00, 0x00, 0x00, 0x00


//--------------------- .nv.info._Z5myexpPd       --------------------------
	.section	.nv.info._Z5myexpPd,"",@"SHT_CUDA_INFO"
	.sectionflags	@""
	.align	4


	//----- nvinfo : EIATTR_CUDA_API_VERSION
	.align		4
        /*0000*/ 	.byte	0x04, 0x37
        /*0002*/ 	.short	(.L_7 - .L_6)
.L_6:
        /*0004*/ 	.word	0x00000082


	//----- nvinfo : EIATTR_KPARAM_INFO
	.align		4
.L_7:
        /*0008*/ 	.byte	0x04, 0x17
        /*000a*/ 	.short	(.L_9 - .L_8)
.L_8:
        /*000c*/ 	.word	0x00000000
        /*0010*/ 	.short	0x0000
        /*0012*/ 	.short	0x0000
        /*0014*/ 	.byte	0x00, 0xf5, 0x21, 0x00


	//----- nvinfo : EIATTR_SPARSE_MMA_MASK
	.align		4
.L_9:
        /*0018*/ 	.byte	0x03, 0x50
        /*001a*/ 	.short	0x0000


	//----- nvinfo : EIATTR_MAXREG_COUNT
	.align		4
        /*001c*/ 	.byte	0x03, 0x1b
        /*001e*/ 	.short	0x00ff


	//----- nvinfo : EIATTR_MERCURY_ISA_VERSION
	.align		4
        /*0020*/ 	.byte	0x03, 0x5f
        /*0022*/ 	.short	0x0101


	//----- nvinfo : EIATTR_VRC_CTA_INIT_COUNT
	.align		4
        /*0024*/ 	.byte	0x02, 0x4a
	.zero		1
	.zero		1


	//----- nvinfo : EIATTR_EXIT_INSTR_OFFSETS
	.align		4
        /*0028*/ 	.byte	0x04, 0x1c
        /*002a*/ 	.short	(.L_11 - .L_10)


	//   ....[0]....
.L_10:
        /*002c*/ 	.word	0x00000420


	//----- nvinfo : EIATTR_CRS_STACK_SIZE
	.align		4
.L_11:
        /*0030*/ 	.byte	0x04, 0x1e
        /*0032*/ 	.short	(.L_13 - .L_12)
.L_12:
        /*0034*/ 	.word	0x00000000


	//----- nvinfo : EIATTR_CBANK_PARAM_SIZE
	.align		4
.L_13:
        /*0038*/ 	.byte	0x03, 0x19
        /*003a*/ 	.short	0x0008


	//----- nvinfo : EIATTR_PARAM_CBANK
	.align		4
        /*003c*/ 	.byte	0x04, 0x0a
        /*003e*/ 	.short	(.L_15 - .L_14)
	.align		4
.L_14:
        /*0040*/ 	.word	index@(.nv.constant0._Z5myexpPd)
        /*0044*/ 	.short	0x0380
        /*0046*/ 	.short	0x0008


	//----- nvinfo : EIATTR_SW_WAR
	.align		4
.L_15:
        /*0048*/ 	.byte	0x04, 0x36
        /*004a*/ 	.short	(.L_17 - .L_16)
.L_16:
        /*004c*/ 	.word	0x00000008
.L_17:


//--------------------- .nv.callgraph             --------------------------
	.section	.nv.callgraph,"",@"SHT_CUDA_CALLGRAPH"
	.align	4
	.sectionentsize	8
	.align		4
        /*0000*/ 	.word	0x00000000
	.align		4
        /*0004*/ 	.word	0xffffffff
	.align		4
        /*0008*/ 	.word	0x00000000
	.align		4
        /*000c*/ 	.word	0xfffffffe
	.align		4
        /*0010*/ 	.word	0x00000000
	.align		4
        /*0014*/ 	.word	0xfffffffd
	.align		4
        /*0018*/ 	.word	0x00000000
	.align		4
        /*001c*/ 	.word	0xfffffffc


//--------------------- .text._Z5myexpPd          --------------------------
	.section	.text._Z5myexpPd,"ax",@progbits
	.align	128
        .global         _Z5myexpPd
        .type           _Z5myexpPd,@function
        .size           _Z5myexpPd,(.L_x_3 - _Z5myexpPd)
        .other          _Z5myexpPd,@"STO_CUDA_ENTRY STV_DEFAULT"
_Z5myexpPd:
.text._Z5myexpPd:
[----:B------:R-:W-:Y:S01]  /*0000*/  LDC R1, c[0x0][0x37c] ;  /* 0x0000df00ff017b82 */ /* 0x000fe20000000800 */
[----:B------:R-:W0:Y:S07]  /*0010*/  S2R R5, SR_TID.X ;  /* 0x0000000000057919 */ /* 0x000e2e0000002100 */
[----:B------:R-:W0:Y:S01]  /*0020*/  LDC.64 R2, c[0x0][0x380] ;  /* 0x0000e000ff027b82 */ /* 0x000e220000000a00 */
[----:B------:R-:W1:Y:S01]  /*0030*/  LDCU.64 UR4, c[0x0][0x358] ;  /* 0x00006b00ff0477ac */ /* 0x000e620008000a00 */
[----:B0-----:R-:W-:-:S05]  /*0040*/  IMAD.WIDE.U32 R2, R5, 0x8, R2 ;  /* 0x0000000805027825 */ /* 0x001fca00078e0002 */
[----:B-1----:R-:W2:Y:S01]  /*0050*/  LDG.E.64 R4, desc[UR4][R2.64] ;  /* 0x0000000402047981 */ /* 0x002ea2000c1e1b00 */
[----:B------:R-:W-:Y:S01]  /*0060*/  IMAD.MOV.U32 R6, RZ, RZ, 0x652b82fe ;  /* 0x652b82feff067424 */ /* 0x000fe200078e00ff */
[----:B------:R-:W-:Y:S01]  /*0070*/  UMOV UR6, 0xfefa39ef ;  /* 0xfefa39ef00067882 */ /* 0x000fe20000000000 */
[----:B------:R-:W-:Y:S01]  /*0080*/  IMAD.MOV.U32 R7, RZ, RZ, 0x3ff71547 ;  /* 0x3ff71547ff077424 */ /* 0x000fe200078e00ff */
[----:B------:R-:W-:Y:S01]  /*0090*/  UMOV UR7, 0x3fe62e42 ;  /* 0x3fe62e4200077882 */ /* 0x000fe20000000000 */
[----:B------:R-:W-:Y:S04]  /*00a0*/  BSSY.RECONVERGENT B0, `(.L_x_0) ;  /* 0x0000036000007945 */ /* 0x000fe80003800200 */
[----:B--2---:R-:W-:Y:S01]  /*00b0*/  DFMA R6, R4, R6, 6.75539944105574400000e+15 ;  /* 0x433800000406742b */ /* 0x004fe20000000006 */
[----:B------:R-:W-:-:S07]  /*00c0*/  FSETP.GEU.AND P0, PT, |R5|, 4.1917929649353027344, PT ;  /* 0x4086232b0500780b */ /* 0x000fce0003f0e200 */
[----:B------:R-:W-:-:S08]  /*00d0*/  DADD R8, R6, -6.75539944105574400000e+15 ;  /* 0xc338000006087429 */ /* 0x000fd00000000000 */
[----:B------:R-:W-:Y:S01]  /*00e0*/  DFMA R10, R8, -UR6, R4 ;  /* 0x80000006080a7c2b */ /* 0x000fe20008000004 */
[----:B------:R-:W-:Y:S01]  /*00f0*/  UMOV UR6, 0x3b39803f ;  /* 0x3b39803f00067882 */ /* 0x000fe20000000000 */
[----:B------:R-:W-:-:S06]  /*0100*/  UMOV UR7, 0x3c7abc9e ;  /* 0x3c7abc9e00077882 */ /* 0x000fcc0000000000 */
[----:B------:R-:W-:Y:S01]  /*0110*/  DFMA R8, R8, -UR6, R10 ;  /* 0x8000000608087c2b */ /* 0x000fe2000800000a */
[----:B------:R-:W-:Y:S01]  /*0120*/  UMOV UR6, 0x69ce2bdf ;  /* 0x69ce2bdf00067882 */ /* 0x000fe20000000000 */
[----:B------:R-:W-:Y:S01]  /*0130*/  IMAD.MOV.U32 R10, RZ, RZ, -0x35dec16 ;  /* 0xfca213eaff0a7424 */ /* 0x000fe200078e00ff */
[----:B------:R-:W-:Y:S01]  /*0140*/  MOV R11, 0x3e928af3 ;  /* 0x3e928af3000b7802 */ /* 0x000fe20000000f00 */
[----:B------:R-:W-:-:S05]  /*0150*/  UMOV UR7, 0x3e5ade15 ;  /* 0x3e5ade1500077882 */ /* 0x000fca0000000000 */
[----:B------:R-:W-:Y:S01]  /*0160*/  DFMA R10, R8, UR6, R10 ;  /* 0x00000006080a7c2b */ /* 0x000fe2000800000a */
[----:B------:R-:W-:Y:S01]  /*0170*/  UMOV UR6, 0x62401315 ;  /* 0x6240131500067882 */ /* 0x000fe20000000000 */
[----:B------:R-:W-:-:S06]  /*0180*/  UMOV UR7, 0x3ec71dee ;  /* 0x3ec71dee00077882 */ /* 0x000fcc0000000000 */
[----:B------:R-:W-:Y:S01]  /*0190*/  DFMA R10, R8, R10, UR6 ;  /* 0x00000006080a7e2b */ /* 0x000fe2000800000a */
        /* <DEDUP_REMOVED lines=20> */
[----:B------:R-:W-:-:S08]  /*02e0*/  DFMA R10, R8, R10, UR6 ;  /* 0x00000006080a7e2b */ /* 0x000fd0000800000a */
[----:B------:R-:W-:-:S08]  /*02f0*/  DFMA R10, R8, R10, 1 ;  /* 0x3ff00000080a742b */ /* 0x000fd0000000000a */
[----:B------:R-:W-:-:S10]  /*0300*/  DFMA R10, R8, R10, 1 ;  /* 0x3ff00000080a742b */ /* 0x000fd4000000000a */
[----:B------:R-:W-:Y:S02]  /*0310*/  IMAD R9, R6, 0x100000, R11 ;  /* 0x0010000006097824 */ /* 0x000fe400078e020b */
[----:B------:R-:W-:Y:S01]  /*0320*/  IMAD.MOV.U32 R8, RZ, RZ, R10 ;  /* 0x000000ffff087224 */ /* 0x000fe200078e000a */
[----:B------:R-:W-:Y:S06]  /*0330*/  @!P0 BRA `(.L_x_1) ;  /* 0x0000000000308947 */ /* 0x000fec0003800000 */
[----:B------:R-:W-:Y:S01]  /*0340*/  FSETP.GEU.AND P1, PT, |R5|, 4.2275390625, PT ;  /* 0x408748000500780b */ /* 0x000fe20003f2e200 */
[C---:B------:R-:W-:Y:S02]  /*0350*/  DADD R8, R4.reuse, +INF ;  /* 0x7ff0000004087429 */ /* 0x040fe40000000000 */
[----:B------:R-:W-:-:S08]  /*0360*/  DSETP.GEU.AND P0, PT, R4, RZ, PT ;  /* 0x000000ff0400722a */ /* 0x000fd00003f0e000 */
[----:B------:R-:W-:Y:S02]  /*0370*/  FSEL R8, R8, RZ, P0 ;  /* 0x000000ff08087208 */ /* 0x000fe40000000000 */
[----:B------:R-:W-:Y:S02]  /*0380*/  @!P1 LEA.HI R0, R6, R6, RZ, 0x1 ;  /* 0x0000000606009211 */ /* 0x000fe400078f08ff */
[----:B------:R-:W-:Y:S02]  /*0390*/  FSEL R9, R9, RZ, P0 ;  /* 0x000000ff09097208 */ /* 0x000fe40000000000 */
[----:B------:R-:W-:-:S04]  /*03a0*/  @!P1 SHF.R.S32.HI R5, RZ, 0x1, R0 ;  /* 0x00000001ff059819 */ /* 0x000fc80000011400 */
[----:B------:R-:W-:Y:S01]  /*03b0*/  @!P1 IADD3 R4, PT, PT, R6, -R5, RZ ;  /* 0x8000000506049210 */ /* 0x000fe20007ffe0ff */
[----:B------:R-:W-:-:S03]  /*03c0*/  @!P1 IMAD R11, R5, 0x100000, R11 ;  /* 0x00100000050b9824 */ /* 0x000fc600078e020b */
[----:B------:R-:W-:Y:S02]  /*03d0*/  @!P1 LEA R5, R4, 0x3ff00000, 0x14 ;  /* 0x3ff0000004059811 */ /* 0x000fe400078ea0ff */
[----:B------:R-:W-:-:S06]  /*03e0*/  @!P1 MOV R4, RZ ;  /* 0x000000ff00049202 */ /* 0x000fcc0000000f00 */
[----:B------:R-:W-:-:S11]  /*03f0*/  @!P1 DMUL R8, R10, R4 ;  /* 0x000000040a089228 */ /* 0x000fd60000000000 */
.L_x_1:
[----:B------:R-:W-:Y:S05]  /*0400*/  BSYNC.RECONVERGENT B0 ;  /* 0x0000000000007941 */ /* 0x000fea0003800200 */
.L_x_0:
[----:B------:R-:W-:Y:S01]  /*0410*/  STG.E.64 desc[UR4][R2.64], R8 ;  /* 0x0000000802007986 */ /* 0x000fe2000c101b04 */
[----:B------:R-:W-:Y:S05]  /*0420*/  EXIT ;  /* 0x000000000000794d */ /* 0x000fea0003800000 */
.L_x_2:
[----:B------:R-:W-:-:S00]  /*0430*/  BRA `(.L_x_2) ;  /* 0xfffffffc00fc7947 */ /* 0x000fc0000383ffff */
[----:B------:R-:W-:-:S00]  /*0440*/  NOP ;  /* 0x0000000000007918 */ /* 0x000fc00000000000 */
        /* <DEDUP_REMOVED lines=11> */
.L_x_3:


//--------------------- .nv.shared.reserved.0     --------------------------
	.section	.nv.shared.reserved.0,"aw",@nobits
	.weak		__nv_reservedSMEM_offset_0_alias
	.size		__nv_reservedSMEM_offset_0_alias, 0, 64
	.other		__nv_reservedSMEM_offset_0_alias,@"STO_CUDA_RESERVED_SHARED STV_DEFAULT"
__nv_reservedSMEM_offset_0_alias:
	.zero		0
	.zero		64


//--------------------- .nv.constant0._Z5myexpPd  --------------------------
	.section	.nv.constant0._Z5myexpPd,"a",@progbits
	.sectionflags	@""
	.align	4
.nv.constant0._Z5myexpPd:
	.zero		904


//--------------------- SYMBOLS --------------------------

	.type		.nv.reservedSmem.offset0,@object
	.size		.nv.reservedSmem.offset0,0x4
